	.headerflags	@"EF_CUDA_TEXMODE_UNIFIED EF_CUDA_64BIT_ADDRESS EF_CUDA_SM86 EF_CUDA_VIRTUAL_SM(EF_CUDA_SM86)"
	.elftype	@"ET_EXEC"


//--------------------- .nv.info                  --------------------------
	.section	.nv.info,"",@"SHT_CUDA_INFO"
	.align	4


	//----- nvinfo : EIATTR_REGCOUNT
	.align		4
        /*0000*/ 	.byte	0x04, 0x2f
        /*0002*/ 	.short	(.L_3 - .L_2)
	.align		4
.L_2:
        /*0004*/ 	.word	index@(triton_)
        /*0008*/ 	.word	0x00000018


	//----- nvinfo : EIATTR_MIN_STACK_SIZE
	.align		4
.L_3:
        /*000c*/ 	.byte	0x04, 0x12
        /*000e*/ 	.short	(.L_5 - .L_4)
	.align		4
.L_4:
        /*0010*/ 	.word	index@(triton_)
        /*0014*/ 	.word	0x00000000


	//----- nvinfo : EIATTR_FRAME_SIZE
	.align		4
.L_5:
        /*0018*/ 	.byte	0x04, 0x11
        /*001a*/ 	.short	(.L_7 - .L_6)
	.align		4
.L_6:
        /*001c*/ 	.word	index@(triton_)
        /*0020*/ 	.word	0x00000000


	//----- nvinfo : EIATTR_MIN_STACK_SIZE
	.align		4
.L_7:
        /*0024*/ 	.byte	0x04, 0x12
        /*0026*/ 	.short	(.L_9 - .L_8)
	.align		4
.L_8:
        /*0028*/ 	.word	index@(triton_)
        /*002c*/ 	.word	0x00000000
.L_9:


//--------------------- .nv.info.triton_          --------------------------
	.section	.nv.info.triton_,"",@"SHT_CUDA_INFO"
	.sectionflags	@""
	.align	4


	//----- nvinfo : EIATTR_CUDA_API_VERSION
	.align		4
        /*0000*/ 	.byte	0x04, 0x37
        /*0002*/ 	.short	(.L_11 - .L_10)
.L_10:
        /*0004*/ 	.word	0x0000007c


	//----- nvinfo : EIATTR_SW2861232_WAR
	.align		4
.L_11:
        /*0008*/ 	.byte	0x01, 0x35
	.zero		2


	//----- nvinfo : EIATTR_PARAM_CBANK
	.align		4
        /*000c*/ 	.byte	0x04, 0x0a
        /*000e*/ 	.short	(.L_13 - .L_12)
	.align		4
.L_12:
        /*0010*/ 	.word	index@(.nv.constant0.triton_)
        /*0014*/ 	.short	0x0160
        /*0016*/ 	.short	0x0034


	//----- nvinfo : EIATTR_CBANK_PARAM_SIZE
	.align		4
.L_13:
        /*0018*/ 	.byte	0x03, 0x19
        /*001a*/ 	.short	0x0034


	//----- nvinfo : EIATTR_KPARAM_INFO
	.align		4
        /*001c*/ 	.byte	0x04, 0x17
        /*001e*/ 	.short	(.L_15 - .L_14)
.L_14:
        /*0020*/ 	.word	0x00000000
        /*0024*/ 	.short	0x0006
        /*0026*/ 	.short	0x0030
        /*0028*/ 	.byte	0x00, 0xf0, 0x11, 0x00


	//----- nvinfo : EIATTR_KPARAM_INFO
	.align		4
.L_15:
        /*002c*/ 	.byte	0x04, 0x17
        /*002e*/ 	.short	(.L_17 - .L_16)
.L_16:
        /*0030*/ 	.word	0x00000000
        /*0034*/ 	.short	0x0005
        /*0036*/ 	.short	0x0028
        /*0038*/ 	.byte	0x00, 0xf0, 0x21, 0x00


	//----- nvinfo : EIATTR_KPARAM_INFO
	.align		4
.L_17:
        /*003c*/ 	.byte	0x04, 0x17
        /*003e*/ 	.short	(.L_19 - .L_18)
.L_18:
        /*0040*/ 	.word	0x00000000
        /*0044*/ 	.short	0x0004
        /*0046*/ 	.short	0x0020
        /*0048*/ 	.byte	0x00, 0xf0, 0x21, 0x00


	//----- nvinfo : EIATTR_KPARAM_INFO
	.align		4
.L_19:
        /*004c*/ 	.byte	0x04, 0x17
        /*004e*/ 	.short	(.L_21 - .L_20)
.L_20:
        /*0050*/ 	.word	0x00000000
        /*0054*/ 	.short	0x0003
        /*0056*/ 	.short	0x0018
        /*0058*/ 	.byte	0x00, 0xf0, 0x21, 0x00


	//----- nvinfo : EIATTR_KPARAM_INFO
	.align		4
.L_21:
        /*005c*/ 	.byte	0x04, 0x17
        /*005e*/ 	.short	(.L_23 - .L_22)
.L_22:
        /*0060*/ 	.word	0x00000000
        /*0064*/ 	.short	0x0002
        /*0066*/ 	.short	0x0010
        /*0068*/ 	.byte	0x00, 0xf0, 0x21, 0x00


	//----- nvinfo : EIATTR_KPARAM_INFO
	.align		4
.L_23:
        /*006c*/ 	.byte	0x04, 0x17
        /*006e*/ 	.short	(.L_25 - .L_24)
.L_24:
        /*0070*/ 	.word	0x00000000
        /*0074*/ 	.short	0x0001
        /*0076*/ 	.short	0x0008
        /*0078*/ 	.byte	0x00, 0xf0, 0x21, 0x00


	//----- nvinfo : EIATTR_KPARAM_INFO
	.align		4
.L_25:
        /*007c*/ 	.byte	0x04, 0x17
        /*007e*/ 	.short	(.L_27 - .L_26)
.L_26:
        /*0080*/ 	.word	0x00000000
        /*0084*/ 	.short	0x0000
        /*0086*/ 	.short	0x0000
        /*0088*/ 	.byte	0x00, 0xf0, 0x21, 0x00


	//----- nvinfo : EIATTR_MAXREG_COUNT
	.align		4
.L_27:
        /*008c*/ 	.byte	0x03, 0x1b
        /*008e*/ 	.short	0x00ff


	//----- nvinfo : EIATTR_EXIT_INSTR_OFFSETS
	.align		4
        /*0090*/ 	.byte	0x04, 0x1c
        /*0092*/ 	.short	(.L_29 - .L_28)


	//   ....[0]....
.L_28:
        /*0094*/ 	.word	0x000003d0


	//   ....[1]....
        /*0098*/ 	.word	0x000003f0


	//----- nvinfo : EIATTR_REQNTID
	.align		4
.L_29:
        /*009c*/ 	.byte	0x04, 0x10
        /*009e*/ 	.short	(.L_31 - .L_30)
.L_30:
        /*00a0*/ 	.word	0x00000080
        /*00a4*/ 	.word	0x00000001
        /*00a8*/ 	.word	0x00000001
.L_31:


//--------------------- .nv.callgraph             --------------------------
	.section	.nv.callgraph,"",@"SHT_CUDA_CALLGRAPH"
	.align	4
	.sectionentsize	8
	.align		4
        /*0000*/ 	.word	0x00000000
	.align		4
        /*0004*/ 	.word	0xffffffff
	.align		4
        /*0008*/ 	.word	0x00000000
	.align		4
        /*000c*/ 	.word	0xfffffffe
	.align		4
        /*0010*/ 	.word	0x00000000
	.align		4
        /*0014*/ 	.word	0xfffffffd
	.align		4
        /*0018*/ 	.word	0x00000000
	.align		4
        /*001c*/ 	.word	0xfffffffc


//--------------------- .nv.rel.action            --------------------------
	.section	.nv.rel.action,"",@"SHT_CUDA_RELOCINFO"
	.align	8
	.sectionentsize	8
        /*0000*/ 	.byte	0x73, 0x00, 0x00, 0x00, 0x00, 0x00, 0x00, 0x00, 0x00, 0x00, 0x00, 0x11, 0x25, 0x00, 0x05, 0x36


//--------------------- .nv.constant4             --------------------------
	.section	.nv.constant4,"a",@progbits
	.align	8
	.align		8
.nv.constant4:
        /*0000*/ 	.dword	_$_str
	.align		8
        /*0008*/ 	.dword	_$_str_$_2


//--------------------- .nv.constant0.triton_     --------------------------
	.section	.nv.constant0.triton_,"a",@progbits
	.sectionflags	@""
	.align	4
.nv.constant0.triton_:
	.zero		404


//--------------------- .text.triton_             --------------------------
	.section	.text.triton_,"ax",@progbits
	.sectioninfo	@"SHI_REGISTERS=24"
	.align	128
        .global         triton_
        .type           triton_,@function
        .size           triton_,(.L_x_1 - triton_)
        .other          triton_,@"STO_CUDA_ENTRY STV_DEFAULT"
triton_:
.text.triton_:
[----:B------:R-:W-:Y:S02]  /*0000*/  MOV R1, c[0x0][0x28] ;  /* 0x00000a0000017a02 */ /* 0x000fe40000000f00 */
[----:B------:R-:W0:Y:S01]  /*0010*/  S2R R0, SR_TID.X ;  /* 0x0000000000007919 */ /* 0x000e220000002100 */
[----:B------:R-:W-:Y:S01]  /*0020*/  MOV R11, 0x4 ;  /* 0x00000004000b7802 */ /* 0x000fe20000000f00 */
[----:B------:R-:W-:Y:S01]  /*0030*/  CS2R R20, SRZ ;  /* 0x0000000000147805 */ /* 0x000fe2000001ff00 */
[----:B------:R-:W-:Y:S01]  /*0040*/  ULDC.64 UR4, c[0x0][0x118] ;  /* 0x0000460000047ab9 */ /* 0x000fe20000000a00 */
[----:B------:R-:W1:Y:S01]  /*0050*/  S2R R5, SR_CTAID.X ;  /* 0x0000000000057919 */ /* 0x000e620000002500 */
[----:B0-----:R-:W-:Y:S02]  /*0060*/  SHF.L.U32 R0, R0, 0x1, RZ ;  /* 0x0000000100007819 */ /* 0x001fe400000006ff */
[----:B-1----:R-:W-:Y:S02]  /*0070*/  SHF.R.S32.HI R3, RZ, 0x17, R5 ;  /* 0x00000017ff037819 */ /* 0x002fe40000011405 */
[----:B------:R-:W-:Y:S02]  /*0080*/  LOP3.LUT R0, R0, 0xfe, RZ, 0xc0, !PT ;  /* 0x000000fe00007812 */ /* 0x000fe400078ec0ff */
[----:B------:R-:W-:-:S02]  /*0090*/  SGXT R3, R3, 0x1 ;  /* 0x000000010303781a */ /* 0x000fc40000000200 */
[----:B------:R-:W-:-:S04]  /*00a0*/  LEA R0, R5, R0, 0x8 ;  /* 0x0000000005007211 */ /* 0x000fc800078e40ff */
[----:B------:R-:W-:Y:S02]  /*00b0*/  LEA.HI R3, R3, R0, RZ, 0x9 ;  /* 0x0000000003037211 */ /* 0x000fe400078f48ff */
[----:B------:R-:W-:Y:S02]  /*00c0*/  ISETP.GE.AND P0, PT, R0, 0x6200, PT ;  /* 0x000062000000780c */ /* 0x000fe40003f06270 */
[----:B------:R-:W-:-:S04]  /*00d0*/  LOP3.LUT R3, R3, 0xfffffe00, RZ, 0xc0, !PT ;  /* 0xfffffe0003037812 */ /* 0x000fc800078ec0ff */
[----:B------:R-:W-:-:S05]  /*00e0*/  IADD3 R18, R0, -R3, RZ ;  /* 0x8000000300127210 */ /* 0x000fca0007ffe0ff */
[----:B------:R-:W-:-:S05]  /*00f0*/  IMAD.WIDE R6, R18, R11, c[0x0][0x170] ;  /* 0x00005c0012067625 */ /* 0x000fca00078e020b */
[----:B------:R0:W2:Y:S01]  /*0100*/  @!P0 LDG.E.EL.64 R20, [R6.64] ;  /* 0x0000000406148981 */ /* 0x0000a2000c2e1b00 */
[----:B------:R-:W-:Y:S01]  /*0110*/  CS2R R4, SRZ ;  /* 0x0000000000047805 */ /* 0x000fe2000001ff00 */
[----:B------:R-:W-:Y:S01]  /*0120*/  CS2R R2, SRZ ;  /* 0x0000000000027805 */ /* 0x000fe2000001ff00 */
[----:B------:R-:W-:-:S04]  /*0130*/  IMAD.WIDE R12, R0, R11, c[0x0][0x160] ;  /* 0x00005800000c7625 */ /* 0x000fc800078e020b */
[----:B------:R-:W-:Y:S01]  /*0140*/  IMAD.WIDE R14, R18, R11, c[0x0][0x168] ;  /* 0x00005a00120e7625 */ /* 0x000fe200078e020b */
[----:B------:R1:W3:Y:S01]  /*0150*/  @!P0 LDG.E.64 R4, [R12.64] ;  /* 0x000000040c048981 */ /* 0x0002e2000c1e1b00 */
[----:B------:R-:W-:-:S03]  /*0160*/  CS2R R8, SRZ ;  /* 0x0000000000087805 */ /* 0x000fc6000001ff00 */
[----:B------:R4:W3:Y:S01]  /*0170*/  @!P0 LDG.E.EL.64 R2, [R14.64] ;  /* 0x000000040e028981 */ /* 0x0008e2000c2e1b00 */
[----:B0-----:R-:W-:Y:S01]  /*0180*/  CS2R R6, SRZ ;  /* 0x0000000000067805 */ /* 0x001fe2000001ff00 */
[----:B------:R-:W-:-:S04]  /*0190*/  IMAD.WIDE R16, R18, R11, c[0x0][0x178] ;  /* 0x00005e0012107625 */ /* 0x000fc800078e020b */
[----:B------:R-:W-:Y:S01]  /*01a0*/  IMAD.WIDE R18, R18, R11, c[0x0][0x180] ;  /* 0x0000600012127625 */ /* 0x000fe200078e020b */
[----:B------:R-:W5:Y:S04]  /*01b0*/  @!P0 LDG.E.EL.64 R8, [R16.64] ;  /* 0x0000000410088981 */ /* 0x000f68000c2e1b00 */
[----:B------:R-:W5:Y:S01]  /*01c0*/  @!P0 LDG.E.EL.64 R6, [R18.64] ;  /* 0x0000000412068981 */ /* 0x000f62000c2e1b00 */
[----:B----4-:R-:W-:Y:S01]  /*01d0*/  MOV R15, 0x3e800000 ;  /* 0x3e800000000f7802 */ /* 0x010fe20000000f00 */
[----:B--2---:R-:W-:Y:S01]  /*01e0*/  FADD R20, R20, 9.9999997473787516356e-06 ;  /* 0x3727c5ac14147421 */ /* 0x004fe20000000000 */
[----:B------:R-:W-:-:S03]  /*01f0*/  FADD R21, R21, 9.9999997473787516356e-06 ;  /* 0x3727c5ac15157421 */ /* 0x000fc60000000000 */
[----:B------:R-:W0:Y:S08]  /*0200*/  MUFU.SQRT R10, R20 ;  /* 0x00000014000a7308 */ /* 0x000e300000002000 */
[----:B-1----:R-:W1:Y:S01]  /*0210*/  MUFU.SQRT R12, R21 ;  /* 0x00000015000c7308 */ /* 0x002e620000002000 */
[----:B---3--:R-:W-:Y:S01]  /*0220*/  FADD R2, -R2, R4 ;  /* 0x0000000402027221 */ /* 0x008fe20000000100 */
[----:B------:R-:W-:Y:S01]  /*0230*/  FADD R3, -R3, R5 ;  /* 0x0000000503037221 */ /* 0x000fe20000000100 */
[----:B0-----:R-:W-:-:S02]  /*0240*/  FSETP.GT.AND P1, PT, R10, 8.50705917302346158658e+37, PT ;  /* 0x7e8000000a00780b */ /* 0x001fc40003f24000 */
[----:B------:R-:W-:Y:S02]  /*0250*/  FSETP.GEU.AND P3, PT, R10, 1.175494350822287508e-38, PT ;  /* 0x008000000a00780b */ /* 0x000fe40003f6e000 */
[C---:B------:R-:W-:Y:S02]  /*0260*/  FSEL R13, R15.reuse, 1, P1 ;  /* 0x3f8000000f0d7808 */ /* 0x040fe40000800000 */
[C---:B-1----:R-:W-:Y:S02]  /*0270*/  FSETP.GT.AND P2, PT, R12.reuse, 8.50705917302346158658e+37, PT ;  /* 0x7e8000000c00780b */ /* 0x042fe40003f44000 */
[----:B------:R-:W-:Y:S02]  /*0280*/  FSETP.GEU.AND P4, PT, R12, 1.175494350822287508e-38, PT ;  /* 0x008000000c00780b */ /* 0x000fe40003f8e000 */
[----:B------:R-:W-:-:S03]  /*0290*/  FSEL R15, R15, 1, P2 ;  /* 0x3f8000000f0f7808 */ /* 0x000fc60001000000 */
[----:B------:R-:W-:Y:S02]  /*02a0*/  @P1 FMUL R10, R10, 0.25 ;  /* 0x3e8000000a0a1820 */ /* 0x000fe40000400000 */
[----:B------:R-:W-:Y:S02]  /*02b0*/  @!P3 FMUL R13, R13, 16777216 ;  /* 0x4b8000000d0db820 */ /* 0x000fe40000400000 */
[----:B------:R-:W-:Y:S02]  /*02c0*/  @!P3 FMUL R10, R10, 16777216 ;  /* 0x4b8000000a0ab820 */ /* 0x000fe40000400000 */
[----:B------:R-:W-:-:S04]  /*02d0*/  @P2 FMUL R12, R12, 0.25 ;  /* 0x3e8000000c0c2820 */ /* 0x000fc80000400000 */
[----:B------:R-:W0:Y:S01]  /*02e0*/  MUFU.RCP R10, R10 ;  /* 0x0000000a000a7308 */ /* 0x000e220000001000 */
[----:B------:R-:W-:Y:S01]  /*02f0*/  @!P4 FMUL R15, R15, 16777216 ;  /* 0x4b8000000f0fc820 */ /* 0x000fe20000400000 */
[----:B------:R-:W-:-:S06]  /*0300*/  @!P4 FMUL R12, R12, 16777216 ;  /* 0x4b8000000c0cc820 */ /* 0x000fcc0000400000 */
[----:B------:R-:W1:Y:S01]  /*0310*/  MUFU.RCP R12, R12 ;  /* 0x0000000c000c7308 */ /* 0x000e620000001000 */
[----:B0-----:R-:W-:-:S04]  /*0320*/  FMUL R13, R10, R13 ;  /* 0x0000000d0a0d7220 */ /* 0x001fc80000400000 */
[----:B------:R-:W-:Y:S01]  /*0330*/  FMUL R13, R2, R13 ;  /* 0x0000000d020d7220 */ /* 0x000fe20000400000 */
[----:B-1----:R-:W-:-:S03]  /*0340*/  FMUL R4, R12, R15 ;  /* 0x0000000f0c047220 */ /* 0x002fc60000400000 */
[----:B-----5:R-:W-:Y:S01]  /*0350*/  FFMA R6, R13, R8, R6 ;  /* 0x000000080d067223 */ /* 0x020fe20000000006 */
[----:B------:R-:W-:Y:S01]  /*0360*/  FMUL R4, R3, R4 ;  /* 0x0000000403047220 */ /* 0x000fe20000400000 */
[----:B------:R-:W-:-:S03]  /*0370*/  IMAD.WIDE R2, R0, R11, c[0x0][0x188] ;  /* 0x0000620000027625 */ /* 0x000fc600078e020b */
[----:B------:R-:W-:Y:S01]  /*0380*/  FSETP.GEU.AND P1, PT, R6, RZ, PT ;  /* 0x000000ff0600720b */ /* 0x000fe20003f2e000 */
[----:B------:R-:W-:-:S03]  /*0390*/  FFMA R4, R4, R9, R7 ;  /* 0x0000000904047223 */ /* 0x000fc60000000007 */
[----:B------:R-:W-:Y:S02]  /*03a0*/  FSEL R6, R6, RZ, P1 ;  /* 0x000000ff06067208 */ /* 0x000fe40000800000 */
[----:B------:R-:W-:-:S04]  /*03b0*/  FSETP.GEU.AND P2, PT, R4, RZ, PT ;  /* 0x000000ff0400720b */ /* 0x000fc80003f4e000 */
[----:B------:R-:W-:Y:S01]  /*03c0*/  FSEL R7, R4, RZ, P2 ;  /* 0x000000ff04077208 */ /* 0x000fe20001000000 */
[----:B------:R-:W-:Y:S08]  /*03d0*/  @P0 EXIT ;  /* 0x000000000000094d */ /* 0x000ff00003800000 */
[----:B------:R-:W-:Y:S01]  /*03e0*/  STG.E.64 [R2.64], R6 ;  /* 0x0000000602007986 */ /* 0x000fe2000c101b04 */
[----:B------:R-:W-:Y:S05]  /*03f0*/  EXIT ;  /* 0x000000000000794d */ /* 0x000fea0003800000 */
.L_x_0:
[----:B------:R-:W-:-:S00]  /*0400*/  BRA `(.L_x_0) ;  /* 0xfffffff000007947 */ /* 0x000fc0000383ffff */
[----:B------:R-:W-:-:S00]  /*0410*/  NOP ;  /* 0x0000000000007918 */ /* 0x000fc00000000000 */
        /* <DEDUP_REMOVED lines=14> */
.L_x_1:


//--------------------- .nv.global.init           --------------------------
	.section	.nv.global.init,"aw",@progbits
.nv.global.init:
	.type		_$_str,@object
	.size		_$_str,(_$_str_$_2 - _$_str)
_$_str:
        /*0000*/ 	.byte	0x5f, 0x5f, 0x43, 0x55, 0x44, 0x41, 0x5f, 0x46, 0x54, 0x5a, 0x00
	.type		_$_str_$_2,@object
	.size		_$_str_$_2,(.L_1 - _$_str_$_2)
_$_str_$_2:
        /*000b*/ 	.byte	0x5f, 0x5f, 0x43, 0x55, 0x44, 0x41, 0x5f, 0x50, 0x52, 0x45, 0x43, 0x5f, 0x53, 0x51, 0x52, 0x54
        /*001b*/ 	.byte	0x00
.L_1:
